//
// Generated by NVIDIA NVVM Compiler
//
// Compiler Build ID: CL-36424714
// Cuda compilation tools, release 13.0, V13.0.88
// Based on NVVM 20.0.0
//

.version 9.0
.target sm_100
.address_size 64

	// .globl	_Z21matrix_multiplicationPdS_S_i

.visible .entry _Z21matrix_multiplicationPdS_S_i(
	.param .u64 .ptr .align 1 _Z21matrix_multiplicationPdS_S_i_param_0,
	.param .u64 .ptr .align 1 _Z21matrix_multiplicationPdS_S_i_param_1,
	.param .u64 .ptr .align 1 _Z21matrix_multiplicationPdS_S_i_param_2,
	.param .u32 _Z21matrix_multiplicationPdS_S_i_param_3
)
{
	.reg .pred 	%p<10>;
	.reg .b32 	%r<43>;
	.reg .b64 	%rd<67>;
	.reg .b64 	%fd<67>;

	ld.param.u64 	%rd14, [_Z21matrix_multiplicationPdS_S_i_param_0];
	ld.param.u64 	%rd15, [_Z21matrix_multiplicationPdS_S_i_param_1];
	ld.param.u32 	%r18, [_Z21matrix_multiplicationPdS_S_i_param_3];
	cvta.to.global.u64 	%rd1, %rd15;
	cvta.to.global.u64 	%rd2, %rd14;
	mov.u32 	%r19, %tid.x;
	mov.u32 	%r20, %ntid.x;
	mov.u32 	%r21, %ctaid.x;
	mad.lo.s32 	%r1, %r20, %r21, %r19;
	mov.u32 	%r22, %tid.y;
	mov.u32 	%r23, %ntid.y;
	mov.u32 	%r24, %ctaid.y;
	mad.lo.s32 	%r25, %r23, %r24, %r22;
	max.s32 	%r26, %r1, %r25;
	setp.ge.s32 	%p1, %r26, %r18;
	@%p1 bra 	$L__BB0_13;
	mul.lo.s32 	%r3, %r18, %r25;
	and.b32  	%r4, %r18, 7;
	setp.lt.u32 	%p2, %r18, 8;
	mov.b32 	%r41, 0;
	mov.f64 	%fd66, 0d0000000000000000;
	@%p2 bra 	$L__BB0_4;
	and.b32  	%r28, %r18, 2147483640;
	neg.s32 	%r39, %r28;
	mul.wide.s32 	%rd16, %r18, 8;
	add.s64 	%rd3, %rd1, %rd16;
	mul.wide.s32 	%rd17, %r18, 16;
	add.s64 	%rd4, %rd1, %rd17;
	mul.wide.s32 	%rd18, %r18, 24;
	add.s64 	%rd5, %rd1, %rd18;
	mul.wide.s32 	%rd19, %r18, 32;
	add.s64 	%rd6, %rd1, %rd19;
	mul.wide.s32 	%rd20, %r18, 40;
	add.s64 	%rd7, %rd1, %rd20;
	mul.wide.s32 	%rd21, %r18, 48;
	add.s64 	%rd8, %rd1, %rd21;
	mul.wide.s32 	%rd22, %r18, 56;
	add.s64 	%rd9, %rd1, %rd22;
	mul.wide.u32 	%rd23, %r3, 8;
	add.s64 	%rd24, %rd23, %rd2;
	add.s64 	%rd66, %rd24, 32;
	mov.f64 	%fd66, 0d0000000000000000;
	mov.u32 	%r38, %r1;
$L__BB0_3:
	.pragma "nounroll";
	and.b32  	%r41, %r18, 2147483640;
	mul.wide.s32 	%rd25, %r38, 8;
	add.s64 	%rd26, %rd3, %rd25;
	add.s64 	%rd27, %rd4, %rd25;
	add.s64 	%rd28, %rd5, %rd25;
	add.s64 	%rd29, %rd6, %rd25;
	add.s64 	%rd30, %rd7, %rd25;
	add.s64 	%rd31, %rd8, %rd25;
	add.s64 	%rd32, %rd9, %rd25;
	add.s64 	%rd33, %rd1, %rd25;
	ld.global.f64 	%fd16, [%rd66+-32];
	ld.global.f64 	%fd17, [%rd33];
	fma.rn.f64 	%fd18, %fd16, %fd17, %fd66;
	ld.global.f64 	%fd19, [%rd66+-24];
	ld.global.f64 	%fd20, [%rd26];
	fma.rn.f64 	%fd21, %fd19, %fd20, %fd18;
	ld.global.f64 	%fd22, [%rd66+-16];
	ld.global.f64 	%fd23, [%rd27];
	fma.rn.f64 	%fd24, %fd22, %fd23, %fd21;
	ld.global.f64 	%fd25, [%rd66+-8];
	ld.global.f64 	%fd26, [%rd28];
	fma.rn.f64 	%fd27, %fd25, %fd26, %fd24;
	ld.global.f64 	%fd28, [%rd66];
	ld.global.f64 	%fd29, [%rd29];
	fma.rn.f64 	%fd30, %fd28, %fd29, %fd27;
	ld.global.f64 	%fd31, [%rd66+8];
	ld.global.f64 	%fd32, [%rd30];
	fma.rn.f64 	%fd33, %fd31, %fd32, %fd30;
	ld.global.f64 	%fd34, [%rd66+16];
	ld.global.f64 	%fd35, [%rd31];
	fma.rn.f64 	%fd36, %fd34, %fd35, %fd33;
	ld.global.f64 	%fd37, [%rd66+24];
	ld.global.f64 	%fd38, [%rd32];
	fma.rn.f64 	%fd66, %fd37, %fd38, %fd36;
	add.s32 	%r39, %r39, 8;
	shl.b32 	%r29, %r18, 3;
	add.s32 	%r38, %r38, %r29;
	add.s64 	%rd66, %rd66, 64;
	setp.ne.s32 	%p3, %r39, 0;
	@%p3 bra 	$L__BB0_3;
$L__BB0_4:
	setp.eq.s32 	%p4, %r4, 0;
	@%p4 bra 	$L__BB0_12;
	and.b32  	%r12, %r18, 3;
	setp.lt.u32 	%p5, %r4, 4;
	@%p5 bra 	$L__BB0_7;
	add.s32 	%r30, %r41, %r3;
	mul.wide.u32 	%rd34, %r30, 8;
	add.s64 	%rd35, %rd2, %rd34;
	ld.global.f64 	%fd40, [%rd35];
	mad.lo.s32 	%r31, %r41, %r18, %r1;
	mul.wide.s32 	%rd36, %r31, 8;
	add.s64 	%rd37, %rd1, %rd36;
	ld.global.f64 	%fd41, [%rd37];
	fma.rn.f64 	%fd42, %fd40, %fd41, %fd66;
	cvt.u64.u32 	%rd38, %r3;
	cvt.u64.u32 	%rd39, %r41;
	add.s64 	%rd40, %rd39, %rd38;
	shl.b64 	%rd41, %rd40, 3;
	add.s64 	%rd42, %rd2, %rd41;
	ld.global.f64 	%fd43, [%rd42+8];
	mul.wide.s32 	%rd43, %r18, 8;
	add.s64 	%rd44, %rd37, %rd43;
	ld.global.f64 	%fd44, [%rd44];
	fma.rn.f64 	%fd45, %fd43, %fd44, %fd42;
	ld.global.f64 	%fd46, [%rd42+16];
	add.s64 	%rd45, %rd44, %rd43;
	ld.global.f64 	%fd47, [%rd45];
	fma.rn.f64 	%fd48, %fd46, %fd47, %fd45;
	ld.global.f64 	%fd49, [%rd42+24];
	add.s64 	%rd46, %rd45, %rd43;
	ld.global.f64 	%fd50, [%rd46];
	fma.rn.f64 	%fd66, %fd49, %fd50, %fd48;
	add.s32 	%r41, %r41, 4;
$L__BB0_7:
	setp.eq.s32 	%p6, %r12, 0;
	@%p6 bra 	$L__BB0_12;
	setp.eq.s32 	%p7, %r12, 1;
	@%p7 bra 	$L__BB0_10;
	add.s32 	%r32, %r41, %r3;
	mul.wide.u32 	%rd47, %r32, 8;
	add.s64 	%rd48, %rd2, %rd47;
	ld.global.f64 	%fd52, [%rd48];
	mad.lo.s32 	%r33, %r41, %r18, %r1;
	mul.wide.s32 	%rd49, %r33, 8;
	add.s64 	%rd50, %rd1, %rd49;
	ld.global.f64 	%fd53, [%rd50];
	fma.rn.f64 	%fd54, %fd52, %fd53, %fd66;
	cvt.u64.u32 	%rd51, %r3;
	cvt.u64.u32 	%rd52, %r41;
	add.s64 	%rd53, %rd52, %rd51;
	shl.b64 	%rd54, %rd53, 3;
	add.s64 	%rd55, %rd2, %rd54;
	ld.global.f64 	%fd55, [%rd55+8];
	mul.wide.s32 	%rd56, %r18, 8;
	add.s64 	%rd57, %rd50, %rd56;
	ld.global.f64 	%fd56, [%rd57];
	fma.rn.f64 	%fd66, %fd55, %fd56, %fd54;
	add.s32 	%r41, %r41, 2;
$L__BB0_10:
	and.b32  	%r34, %r18, 1;
	setp.eq.b32 	%p8, %r34, 1;
	not.pred 	%p9, %p8;
	@%p9 bra 	$L__BB0_12;
	add.s32 	%r35, %r41, %r3;
	mul.wide.u32 	%rd58, %r35, 8;
	add.s64 	%rd59, %rd2, %rd58;
	ld.global.f64 	%fd57, [%rd59];
	mad.lo.s32 	%r36, %r41, %r18, %r1;
	mul.wide.s32 	%rd60, %r36, 8;
	add.s64 	%rd61, %rd1, %rd60;
	ld.global.f64 	%fd58, [%rd61];
	fma.rn.f64 	%fd66, %fd57, %fd58, %fd66;
$L__BB0_12:
	ld.param.u64 	%rd65, [_Z21matrix_multiplicationPdS_S_i_param_2];
	add.s32 	%r37, %r3, %r1;
	cvta.to.global.u64 	%rd62, %rd65;
	mul.wide.s32 	%rd63, %r37, 8;
	add.s64 	%rd64, %rd62, %rd63;
	st.global.f64 	[%rd64], %fd66;
$L__BB0_13:
	ret;

}


// ===== COMPILED SASS (sm_100) =====

	.target	sm_100

	.elftype	@"ET_EXEC"


//--------------------- .note.nv.tkinfo           --------------------------
	.section	.note.nv.tkinfo,"",@"SHT_NOTE"
	.sectionflags	@"SHF_NOTE_NV_TKINFO"
	.tkinfo
        /*0018*/ 	.word	0x00000002
        /*0030*/ 	.string	""
        /*0030*/ 	.string	"ptxas"
        /*0030*/ 	.string	"Cuda compilation tools, release 13.0, V13.0.88"
        /*0030*/ 	.string	"Build cuda_13.0.r13.0/compiler.36424714_0"
        /*0030*/ 	.string	"-arch sm_100 -m 64 "



//--------------------- .note.nv.cuinfo           --------------------------
	.section	.note.nv.cuinfo,"",@"SHT_NOTE"
	.sectionflags	@"SHF_NOTE_NV_CUINFO"
        /*0018*/ 	.short	0x0002
        /*001a*/ 	.short	0x0064
        /*001c*/ 	.short	0x0082
	.zero		2


//--------------------- .nv.info                  --------------------------
	.section	.nv.info,"",@"SHT_CUDA_INFO"
	.align	4


	//----- nvinfo : EIATTR_REGCOUNT
	.align		4
        /*0000*/ 	.byte	0x04, 0x2f
        /*0002*/ 	.short	(.L_1 - .L_0)
	.align		4
.L_0:
        /*0004*/ 	.word	index@(_Z21matrix_multiplicationPdS_S_i)
        /*0008*/ 	.word	0x0000001e


	//----- nvinfo : EIATTR_FRAME_SIZE
	.align		4
.L_1:
        /*000c*/ 	.byte	0x04, 0x11
        /*000e*/ 	.short	(.L_3 - .L_2)
	.align		4
.L_2:
        /*0010*/ 	.word	index@(_Z21matrix_multiplicationPdS_S_i)
        /*0014*/ 	.word	0x00000000


	//----- nvinfo : EIATTR_MIN_STACK_SIZE
	.align		4
.L_3:
        /*0018*/ 	.byte	0x04, 0x12
        /*001a*/ 	.short	(.L_5 - .L_4)
	.align		4
.L_4:
        /*001c*/ 	.word	index@(_Z21matrix_multiplicationPdS_S_i)
        /*0020*/ 	.word	0x00000000
.L_5:


//--------------------- .nv.compat                --------------------------
	.section	.nv.compat,"",@"SHT_CUDA_COMPAT_INFO"
	.align	4
        /*0000*/ 	.byte	0x02, 0x09, 0x00, 0x00, 0x02, 0x02, 0x01, 0x00, 0x02, 0x05, 0x05, 0x00, 0x03, 0x07, 0x01, 0x01
        /*0010*/ 	.byte	0x02, 0x03, 0x00, 0x00, 0x02, 0x06, 0x01, 0x00, 0x04, 0x0b, 0x08, 0x00, 0x01, 0x00, 0x00, 0x00
        /*0020*/ 	.byte	0x00, 0x00, 0x00, 0x00


//--------------------- .nv.info._Z21matrix_multiplicationPdS_S_i --------------------------
	.section	.nv.info._Z21matrix_multiplicationPdS_S_i,"",@"SHT_CUDA_INFO"
	.sectionflags	@""
	.align	4


	//----- nvinfo : EIATTR_CUDA_API_VERSION
	.align		4
        /*0000*/ 	.byte	0x04, 0x37
        /*0002*/ 	.short	(.L_7 - .L_6)
.L_6:
        /*0004*/ 	.word	0x00000082


	//----- nvinfo : EIATTR_KPARAM_INFO
	.align		4
.L_7:
        /*0008*/ 	.byte	0x04, 0x17
        /*000a*/ 	.short	(.L_9 - .L_8)
.L_8:
        /*000c*/ 	.word	0x00000000
        /*0010*/ 	.short	0x0003
        /*0012*/ 	.short	0x0018
        /*0014*/ 	.byte	0x00, 0xf0, 0x11, 0x00


	//----- nvinfo : EIATTR_KPARAM_INFO
	.align		4
.L_9:
        /*0018*/ 	.byte	0x04, 0x17
        /*001a*/ 	.short	(.L_11 - .L_10)
.L_10:
        /*001c*/ 	.word	0x00000000
        /*0020*/ 	.short	0x0002
        /*0022*/ 	.short	0x0010
        /*0024*/ 	.byte	0x00, 0xf5, 0x21, 0x00


	//----- nvinfo : EIATTR_KPARAM_INFO
	.align		4
.L_11:
        /*0028*/ 	.byte	0x04, 0x17
        /*002a*/ 	.short	(.L_13 - .L_12)
.L_12:
        /*002c*/ 	.word	0x00000000
        /*0030*/ 	.short	0x0001
        /*0032*/ 	.short	0x0008
        /*0034*/ 	.byte	0x00, 0xf5, 0x21, 0x00


	//----- nvinfo : EIATTR_KPARAM_INFO
	.align		4
.L_13:
        /*0038*/ 	.byte	0x04, 0x17
        /*003a*/ 	.short	(.L_15 - .L_14)
.L_14:
        /*003c*/ 	.word	0x00000000
        /*0040*/ 	.short	0x0000
        /*0042*/ 	.short	0x0000
        /*0044*/ 	.byte	0x00, 0xf5, 0x21, 0x00


	//----- nvinfo : EIATTR_SPARSE_MMA_MASK
	.align		4
.L_15:
        /*0048*/ 	.byte	0x03, 0x50
        /*004a*/ 	.short	0x0000


	//----- nvinfo : EIATTR_MAXREG_COUNT
	.align		4
        /*004c*/ 	.byte	0x03, 0x1b
        /*004e*/ 	.short	0x00ff


	//----- nvinfo : EIATTR_MERCURY_ISA_VERSION
	.align		4
        /*0050*/ 	.byte	0x03, 0x5f
        /*0052*/ 	.short	0x0101


	//----- nvinfo : EIATTR_VRC_CTA_INIT_COUNT
	.align		4
        /*0054*/ 	.byte	0x02, 0x4a
	.zero		1
	.zero		1


	//----- nvinfo : EIATTR_EXIT_INSTR_OFFSETS
	.align		4
        /*0058*/ 	.byte	0x04, 0x1c
        /*005a*/ 	.short	(.L_17 - .L_16)


	//   ....[0]....
.L_16:
        /*005c*/ 	.word	0x000000c0


	//   ....[1]....
        /*0060*/ 	.word	0x00000ad0


	//----- nvinfo : EIATTR_CBANK_PARAM_SIZE
	.align		4
.L_17:
        /*0064*/ 	.byte	0x03, 0x19
        /*0066*/ 	.short	0x001c


	//----- nvinfo : EIATTR_PARAM_CBANK
	.align		4
        /*0068*/ 	.byte	0x04, 0x0a
        /*006a*/ 	.short	(.L_19 - .L_18)
	.align		4
.L_18:
        /*006c*/ 	.word	index@(.nv.constant0._Z21matrix_multiplicationPdS_S_i)
        /*0070*/ 	.short	0x0380
        /*0072*/ 	.short	0x001c


	//----- nvinfo : EIATTR_SW_WAR
	.align		4
.L_19:
        /*0074*/ 	.byte	0x04, 0x36
        /*0076*/ 	.short	(.L_21 - .L_20)
.L_20:
        /*0078*/ 	.word	0x00000008
.L_21:


//--------------------- .nv.callgraph             --------------------------
	.section	.nv.callgraph,"",@"SHT_CUDA_CALLGRAPH"
	.align	4
	.sectionentsize	8
	.align		4
        /*0000*/ 	.word	0x00000000
	.align		4
        /*0004*/ 	.word	0xffffffff
	.align		4
        /*0008*/ 	.word	0x00000000
	.align		4
        /*000c*/ 	.word	0xfffffffe
	.align		4
        /*0010*/ 	.word	0x00000000
	.align		4
        /*0014*/ 	.word	0xfffffffd
	.align		4
        /*0018*/ 	.word	0x00000000
	.align		4
        /*001c*/ 	.word	0xfffffffc


//--------------------- .text._Z21matrix_multiplicationPdS_S_i --------------------------
	.section	.text._Z21matrix_multiplicationPdS_S_i,"ax",@progbits
	.align	128
        .global         _Z21matrix_multiplicationPdS_S_i
        .type           _Z21matrix_multiplicationPdS_S_i,@function
        .size           _Z21matrix_multiplicationPdS_S_i,(.L_x_5 - _Z21matrix_multiplicationPdS_S_i)
        .other          _Z21matrix_multiplicationPdS_S_i,@"STO_CUDA_ENTRY STV_DEFAULT"
_Z21matrix_multiplicationPdS_S_i:
.text._Z21matrix_multiplicationPdS_S_i:
[----:B------:R-:W-:Y:S01]  /*0000*/  LDC R1, c[0x0][0x37c] ;  /* 0x0000df00ff017b82 */ /* 0x000fe20000000800 */
[----:B------:R-:W0:Y:S01]  /*0010*/  S2R R0, SR_TID.X ;  /* 0x0000000000007919 */ /* 0x000e220000002100 */
[----:B------:R-:W0:Y:S01]  /*0020*/  LDCU UR4, c[0x0][0x360] ;  /* 0x00006c00ff0477ac */ /* 0x000e220008000800 */
[----:B------:R-:W0:Y:S01]  /*0030*/  S2R R3, SR_CTAID.X ;  /* 0x0000000000037919 */ /* 0x000e220000002500 */
[----:B------:R-:W1:Y:S01]  /*0040*/  LDCU UR5, c[0x0][0x364] ;  /* 0x00006c80ff0577ac */ /* 0x000e620008000800 */
[----:B------:R-:W1:Y:S01]  /*0050*/  S2R R21, SR_TID.Y ;  /* 0x0000000000157919 */ /* 0x000e620000002200 */
[----:B------:R-:W2:Y:S01]  /*0060*/  LDCU UR18, c[0x0][0x398] ;  /* 0x00007300ff1277ac */ /* 0x000ea20008000800 */
[----:B------:R-:W1:Y:S01]  /*0070*/  S2R R2, SR_CTAID.Y ;  /* 0x0000000000027919 */ /* 0x000e620000002600 */
[----:B0-----:R-:W-:Y:S02]  /*0080*/  IMAD R0, R3, UR4, R0 ;  /* 0x0000000403007c24 */ /* 0x001fe4000f8e0200 */
[----:B-1----:R-:W-:-:S05]  /*0090*/  IMAD R21, R2, UR5, R21 ;  /* 0x0000000502157c24 */ /* 0x002fca000f8e0215 */
[----:B------:R-:W-:-:S04]  /*00a0*/  VIMNMX R2, PT, PT, R0, R21, !PT ;  /* 0x0000001500027248 */ /* 0x000fc80007fe0100 */
[----:B--2---:R-:W-:-:S13]  /*00b0*/  ISETP.GE.AND P0, PT, R2, UR18, PT ;  /* 0x0000001202007c0c */ /* 0x004fda000bf06270 */
[----:B------:R-:W-:Y:S05]  /*00c0*/  @P0 EXIT ;  /* 0x000000000000094d */ /* 0x000fea0003800000 */
[----:B------:R-:W-:Y:S02]  /*00d0*/  UISETP.GE.U32.AND UP0, UPT, UR18, 0x8, UPT ;  /* 0x000000081200788c */ /* 0x000fe4000bf06070 */
[----:B------:R-:W-:Y:S01]  /*00e0*/  IMAD R21, R21, UR18, RZ ;  /* 0x0000001215157c24 */ /* 0x000fe2000f8e02ff */
[----:B------:R-:W-:Y:S01]  /*00f0*/  CS2R R12, SRZ ;  /* 0x00000000000c7805 */ /* 0x000fe2000001ff00 */
[----:B------:R-:W0:Y:S01]  /*0100*/  LDCU.64 UR16, c[0x0][0x358] ;  /* 0x00006b00ff1077ac */ /* 0x000e220008000a00 */
[----:B------:R-:W-:-:S04]  /*0110*/  UMOV UR4, URZ ;  /* 0x000000ff00047c82 */ /* 0x000fc80008000000 */
[----:B------:R-:W-:Y:S05]  /*0120*/  BRA.U !UP0, `(.L_x_0) ;  /* 0x0000000508147547 */ /* 0x000fea000b800000 */
[----:B------:R-:W1:Y:S01]  /*0130*/  LDCU.128 UR20, c[0x0][0x380] ;  /* 0x00007000ff1477ac */ /* 0x000e620008000c00 */
[----:B------:R-:W-:Y:S01]  /*0140*/  IMAD.MOV.U32 R20, RZ, RZ, R0 ;  /* 0x000000ffff147224 */ /* 0x000fe200078e0000 */
[----:B------:R-:W-:Y:S01]  /*0150*/  CS2R R12, SRZ ;  /* 0x00000000000c7805 */ /* 0x000fe2000001ff00 */
[----:B------:R-:W-:-:S04]  /*0160*/  ULOP3.LUT UR4, UR18, 0x7ffffff8, URZ, 0xc0, !UPT ;  /* 0x7ffffff812047892 */ /* 0x000fc8000f8ec0ff */
[----:B------:R-:W-:Y:S01]  /*0170*/  UIADD3 UR4, UPT, UPT, -UR4, URZ, URZ ;  /* 0x000000ff04047290 */ /* 0x000fe2000fffe1ff */
[----:B-1----:R-:W-:Y:S01]  /*0180*/  MOV R2, UR20 ;  /* 0x0000001400027c02 */ /* 0x002fe20008000f00 */
[----:B------:R-:W-:Y:S01]  /*0190*/  IMAD.U32 R3, RZ, RZ, UR21 ;  /* 0x00000015ff037e24 */ /* 0x000fe2000f8e00ff */
[----:B------:R-:W-:Y:S02]  /*01a0*/  UIMAD.WIDE UR6, UR18, 0x18, UR22 ;  /* 0x00000018120678a5 */ /* 0x000fe4000f8e0216 */
[----:B------:R-:W-:Y:S01]  /*01b0*/  UIMAD.WIDE UR8, UR18, 0x20, UR22 ;  /* 0x00000020120878a5 */ /* 0x000fe2000f8e0216 */
[----:B------:R-:W-:Y:S01]  /*01c0*/  IMAD.WIDE.U32 R2, R21, 0x8, R2 ;  /* 0x0000000815027825 */ /* 0x000fe200078e0002 */
[----:B------:R-:W-:Y:S02]  /*01d0*/  UIMAD.WIDE UR10, UR18, 0x28, UR22 ;  /* 0x00000028120a78a5 */ /* 0x000fe4000f8e0216 */
[----:B------:R-:W-:Y:S01]  /*01e0*/  UIMAD.WIDE UR12, UR18, 0x30, UR22 ;  /* 0x00000030120c78a5 */ /* 0x000fe2000f8e0216 */
[----:B------:R-:W-:Y:S01]  /*01f0*/  IADD3 R8, P0, PT, R2, 0x20, RZ ;  /* 0x0000002002087810 */ /* 0x000fe20007f1e0ff */
[----:B------:R-:W-:-:S03]  /*0200*/  UIMAD.WIDE UR14, UR18, 0x38, UR22 ;  /* 0x00000038120e78a5 */ /* 0x000fc6000f8e0216 */
[----:B------:R-:W-:-:S09]  /*0210*/  IADD3.X R9, PT, PT, RZ, R3, RZ, P0, !PT ;  /* 0x00000003ff097210 */ /* 0x000fd200007fe4ff */
.L_x_1:
[----:B------:R-:W-:Y:S01]  /*0220*/  HFMA2 R23, -RZ, RZ, 0, 4.76837158203125e-07 ;  /* 0x00000008ff177431 */ /* 0x000fe200000001ff */
[----:B------:R-:W-:Y:S01]  /*0230*/  UIMAD.WIDE UR24, UR18, 0x8, UR22 ;  /* 0x00000008121878a5 */ /* 0x000fe2000f8e0216 */
[----:B------:R-:W-:Y:S01]  /*0240*/  IMAD.MOV.U32 R2, RZ, RZ, R8 ;  /* 0x000000ffff027224 */ /* 0x000fe200078e0008 */
[----:B------:R-:W-:Y:S01]  /*0250*/  MOV R3, R9 ;  /* 0x0000000900037202 */ /* 0x000fe20000000f00 */
[----:B------:R-:W-:-:S03]  /*0260*/  UIMAD.WIDE UR20, UR18, 0x10, UR22 ;  /* 0x00000010121478a5 */ /* 0x000fc6000f8e0216 */
[----:B------:R-:W-:Y:S01]  /*0270*/  MOV R19, UR25 ;  /* 0x0000001900137c02 */ /* 0x000fe20008000f00 */
[----:B------:R-:W-:Y:S01]  /*0280*/  IMAD.U32 R18, RZ, RZ, UR24 ;  /* 0x00000018ff127e24 */ /* 0x000fe2000f8e00ff */
[----:B0-----:R-:W2:Y:S01]  /*0290*/  LDG.E.64 R24, desc[UR16][R2.64+-0x20] ;  /* 0xffffe01002187981 */ /* 0x001ea2000c1e1b00 */
[C---:B------:R-:W-:Y:S01]  /*02a0*/  IMAD.WIDE R22, R20.reuse, R23, UR22 ;  /* 0x0000001614167e25 */ /* 0x040fe2000f8e0217 */
[----:B------:R-:W-:Y:S02]  /*02b0*/  MOV R16, UR20 ;  /* 0x0000001400107c02 */ /* 0x000fe40008000f00 */
[----:B------:R-:W3:Y:S01]  /*02c0*/  LDG.E.64 R10, desc[UR16][R2.64+-0x18] ;  /* 0xffffe810020a7981 */ /* 0x000ee2000c1e1b00 */
[----:B------:R-:W-:-:S03]  /*02d0*/  IMAD.WIDE R18, R20, 0x8, R18 ;  /* 0x0000000814127825 */ /* 0x000fc600078e0212 */
[----:B------:R-:W2:Y:S01]  /*02e0*/  LDG.E.64 R22, desc[UR16][R22.64] ;  /* 0x0000001016167981 */ /* 0x000ea2000c1e1b00 */
[----:B------:R-:W-:-:S03]  /*02f0*/  IMAD.U32 R17, RZ, RZ, UR21 ;  /* 0x00000015ff117e24 */ /* 0x000fc6000f8e00ff */
[----:B------:R-:W3:Y:S01]  /*0300*/  LDG.E.64 R18, desc[UR16][R18.64] ;  /* 0x0000001012127981 */ /* 0x000ee2000c1e1b00 */
[----:B------:R-:W-:-:S04]  /*0310*/  IMAD.WIDE R16, R20, 0x8, R16 ;  /* 0x0000000814107825 */ /* 0x000fc800078e0210 */
[----:B------:R-:W-:Y:S01]  /*0320*/  HFMA2 R9, -RZ, RZ, 0, 4.76837158203125e-07 ;  /* 0x00000008ff097431 */ /* 0x000fe200000001ff */
[----:B------:R-:W4:Y:S04]  /*0330*/  LDG.E.64 R14, desc[UR16][R2.64+-0x10] ;  /* 0xfffff010020e7981 */ /* 0x000f28000c1e1b00 */
[----:B------:R-:W4:Y:S01]  /*0340*/  LDG.E.64 R16, desc[UR16][R16.64] ;  /* 0x0000001010107981 */ /* 0x000f22000c1e1b00 */
[----:B------:R-:W-:-:S03]  /*0350*/  IMAD.WIDE R8, R20, R9, UR6 ;  /* 0x0000000614087e25 */ /* 0x000fc6000f8e0209 */
[----:B------:R-:W5:Y:S04]  /*0360*/  LDG.E.64 R6, desc[UR16][R2.64+-0x8] ;  /* 0xfffff81002067981 */ /* 0x000f68000c1e1b00 */
[----:B------:R-:W5:Y:S01]  /*0370*/  LDG.E.64 R8, desc[UR16][R8.64] ;  /* 0x0000001008087981 */ /* 0x000f62000c1e1b00 */
[----:B------:R-:W-:-:S05]  /*0380*/  MOV R5, 0x8 ;  /* 0x0000000800057802 */ /* 0x000fca0000000f00 */
[----:B------:R-:W-:-:S06]  /*0390*/  IMAD.WIDE R4, R20, R5, UR8 ;  /* 0x0000000814047e25 */ /* 0x000fcc000f8e0205 */
[----:B------:R-:W5:Y:S01]  /*03a0*/  LDG.E.64 R4, desc[UR16][R4.64] ;  /* 0x0000001004047981 */ /* 0x000f62000c1e1b00 */
[----:B--2---:R-:W-:Y:S01]  /*03b0*/  DFMA R24, R24, R22, R12 ;  /* 0x000000161818722b */ /* 0x004fe2000000000c */
[----:B------:R-:W-:Y:S02]  /*03c0*/  IMAD.MOV.U32 R23, RZ, RZ, 0x8 ;  /* 0x00000008ff177424 */ /* 0x000fe400078e00ff */
[----:B------:R-:W2:Y:S02]  /*03d0*/  LDG.E.64 R12, desc[UR16][R2.64] ;  /* 0x00000010020c7981 */ /* 0x000ea4000c1e1b00 */
[----:B------:R-:W-:-:S03]  /*03e0*/  IMAD.WIDE R22, R20, R23, UR10 ;  /* 0x0000000a14167e25 */ /* 0x000fc6000f8e0217 */
[----:B---3--:R-:W-:Y:S01]  /*03f0*/  DFMA R18, R10, R18, R24 ;  /* 0x000000120a12722b */ /* 0x008fe20000000018 */
[----:B------:R-:W-:Y:S01]  /*0400*/  MOV R25, 0x8 ;  /* 0x0000000800197802 */ /* 0x000fe20000000f00 */
[----:B------:R-:W3:Y:S04]  /*0410*/  LDG.E.64 R10, desc[UR16][R2.64+0x8] ;  /* 0x00000810020a7981 */ /* 0x000ee8000c1e1b00 */
[----:B------:R-:W3:Y:S01]  /*0420*/  LDG.E.64 R22, desc[UR16][R22.64] ;  /* 0x0000001016167981 */ /* 0x000ee2000c1e1b00 */
[C---:B------:R-:W-:Y:S01]  /*0430*/  IMAD.WIDE R24, R20.reuse, R25, UR12 ;  /* 0x0000000c14187e25 */ /* 0x040fe2000f8e0219 */
[----:B----4-:R-:W-:Y:S01]  /*0440*/  DFMA R16, R14, R16, R18 ;  /* 0x000000100e10722b */ /* 0x010fe20000000012 */
[----:B------:R-:W-:Y:S01]  /*0450*/  MOV R19, 0x8 ;  /* 0x0000000800137802 */ /* 0x000fe20000000f00 */
[----:B------:R-:W4:Y:S04]  /*0460*/  LDG.E.64 R14, desc[UR16][R2.64+0x10] ;  /* 0x00001010020e7981 */ /* 0x000f28000c1e1b00 */
[----:B------:R-:W4:Y:S01]  /*0470*/  LDG.E.64 R24, desc[UR16][R24.64] ;  /* 0x0000001018187981 */ /* 0x000f22000c1e1b00 */
[----:B------:R-:W-:Y:S01]  /*0480*/  IMAD.WIDE R18, R20, R19, UR14 ;  /* 0x0000000e14127e25 */ /* 0x000fe2000f8e0213 */
[----:B-----5:R-:W-:-:S02]  /*0490*/  DFMA R8, R6, R8, R16 ;  /* 0x000000080608722b */ /* 0x020fc40000000010 */
[----:B------:R-:W5:Y:S04]  /*04a0*/  LDG.E.64 R6, desc[UR16][R2.64+0x18] ;  /* 0x0000181002067981 */ /* 0x000f68000c1e1b00 */
[----:B------:R-:W5:Y:S01]  /*04b0*/  LDG.E.64 R18, desc[UR16][R18.64] ;  /* 0x0000001012127981 */ /* 0x000f62000c1e1b00 */
[----:B------:R-:W-:-:S04]  /*04c0*/  UIADD3 UR4, UPT, UPT, UR4, 0x8, URZ ;  /* 0x0000000804047890 */ /* 0x000fc8000fffe0ff */
[----:B------:R-:W-:Y:S01]  /*04d0*/  UISETP.NE.AND UP0, UPT, UR4, URZ, UPT ;  /* 0x000000ff0400728c */ /* 0x000fe2000bf05270 */
[----:B--2---:R-:W-:-:S08]  /*04e0*/  DFMA R4, R12, R4, R8 ;  /* 0x000000040c04722b */ /* 0x004fd00000000008 */
[----:B---3--:R-:W-:-:S08]  /*04f0*/  DFMA R4, R10, R22, R4 ;  /* 0x000000160a04722b */ /* 0x008fd00000000004 */
[----:B----4-:R-:W-:Y:S01]  /*0500*/  DFMA R4, R14, R24, R4 ;  /* 0x000000180e04722b */ /* 0x010fe20000000004 */
[----:B------:R-:W-:-:S07]  /*0510*/  IADD3 R8, P0, PT, R2, 0x40, RZ ;  /* 0x0000004002087810 */ /* 0x000fce0007f1e0ff */
[----:B-----5:R-:W-:Y:S01]  /*0520*/  DFMA R12, R6, R18, R4 ;  /* 0x00000012060c722b */ /* 0x020fe20000000004 */
[----:B------:R-:W-:Y:S01]  /*0530*/  IMAD.U32 R5, RZ, RZ, UR18 ;  /* 0x00000012ff057e24 */ /* 0x000fe2000f8e00ff */
[----:B------:R-:W-:-:S04]  /*0540*/  IADD3.X R9, PT, PT, RZ, R3, RZ, P0, !PT ;  /* 0x00000003ff097210 */ /* 0x000fc800007fe4ff */
[----:B------:R-:W-:Y:S01]  /*0550*/  LEA R20, R5, R20, 0x3 ;  /* 0x0000001405147211 */ /* 0x000fe200078e18ff */
[----:B------:R-:W-:Y:S06]  /*0560*/  BRA.U UP0, `(.L_x_1) ;  /* 0xfffffffd002c7547 */ /* 0x000fec000b83ffff */
[----:B------:R-:W-:-:S12]  /*0570*/  ULOP3.LUT UR4, UR18, 0x7ffffff8, URZ, 0xc0, !UPT ;  /* 0x7ffffff812047892 */ /* 0x000fd8000f8ec0ff */
.L_x_0:
[----:B------:R-:W-:-:S04]  /*0580*/  ULOP3.LUT UR6, UR18, 0x7, URZ, 0xc0, !UPT ;  /* 0x0000000712067892 */ /* 0x000fc8000f8ec0ff */
[----:B------:R-:W-:-:S09]  /*0590*/  UISETP.NE.AND UP0, UPT, UR6, URZ, UPT ;  /* 0x000000ff0600728c */ /* 0x000fd2000bf05270 */
[----:B------:R-:W-:Y:S05]  /*05a0*/  BRA.U !UP0, `(.L_x_2) ;  /* 0x0000000508387547 */ /* 0x000fea000b800000 */
[----:B------:R-:W-:Y:S02]  /*05b0*/  UISETP.GE.U32.AND UP0, UPT, UR6, 0x4, UPT ;  /* 0x000000040600788c */ /* 0x000fe4000bf06070 */
[----:B------:R-:W-:-:S04]  /*05c0*/  ULOP3.LUT UR5, UR18, 0x3, URZ, 0xc0, !UPT ;  /* 0x0000000312057892 */ /* 0x000fc8000f8ec0ff */
[----:B------:R-:W-:-:S03]  /*05d0*/  UISETP.NE.AND UP1, UPT, UR5, URZ, UPT ;  /* 0x000000ff0500728c */ /* 0x000fc6000bf25270 */
[----:B------:R-:W-:Y:S08]  /*05e0*/  BRA.U !UP0, `(.L_x_3) ;  /* 0x00000001087c7547 */ /* 0x000ff0000b800000 */
[----:B------:R-:W1:Y:S01]  /*05f0*/  LDC.64 R10, c[0x0][0x380] ;  /* 0x0000e000ff0a7b82 */ /* 0x000e620000000a00 */
[----:B------:R-:W2:Y:S01]  /*0600*/  LDCU.64 UR6, c[0x0][0x380] ;  /* 0x00007000ff0677ac */ /* 0x000ea20008000a00 */
[----:B------:R-:W-:Y:S01]  /*0610*/  IMAD.U32 R5, RZ, RZ, UR4 ;  /* 0x00000004ff057e24 */ /* 0x000fe2000f8e00ff */
[C---:B------:R-:W-:Y:S01]  /*0620*/  IADD3 R3, PT, PT, R21.reuse, UR4, RZ ;  /* 0x0000000415037c10 */ /* 0x040fe2000fffe0ff */
[----:B------:R-:W-:Y:S01]  /*0630*/  IMAD.U32 R23, RZ, RZ, UR18 ;  /* 0x00000012ff177e24 */ /* 0x000fe2000f8e00ff */
[----:B------:R-:W-:Y:S01]  /*0640*/  IADD3 R2, P0, PT, R21, UR4, RZ ;  /* 0x0000000415027c10 */ /* 0x000fe2000ff1e0ff */
[----:B------:R-:W-:Y:S02]  /*0650*/  IMAD R5, R5, UR18, R0 ;  /* 0x0000001205057c24 */ /* 0x000fe4000f8e0200 */
[----:B------:R-:W3:Y:S01]  /*0660*/  LDC.64 R18, c[0x0][0x388] ;  /* 0x0000e200ff127b82 */ /* 0x000ee20000000a00 */
[----:B------:R-:W-:Y:S01]  /*0670*/  MOV R25, UR18 ;  /* 0x0000001200197c02 */ /* 0x000fe20008000f00 */
[----:B-1----:R-:W-:Y:S01]  /*0680*/  IMAD.WIDE.U32 R10, R3, 0x8, R10 ;  /* 0x00000008030a7825 */ /* 0x002fe200078e000a */
[----:B------:R-:W-:-:S02]  /*0690*/  IADD3.X R3, PT, PT, RZ, RZ, RZ, P0, !PT ;  /* 0x000000ffff037210 */ /* 0x000fc400007fe4ff */
[----:B--2---:R-:W-:-:S03]  /*06a0*/  LEA R16, P0, R2, UR6, 0x3 ;  /* 0x0000000602107c11 */ /* 0x004fc6000f8018ff */
[----:B0-----:R-:W2:Y:S01]  /*06b0*/  LDG.E.64 R10, desc[UR16][R10.64] ;  /* 0x000000100a0a7981 */ /* 0x001ea2000c1e1b00 */
[----:B---3--:R-:W-:Y:S01]  /*06c0*/  IMAD.WIDE R18, R5, 0x8, R18 ;  /* 0x0000000805127825 */ /* 0x008fe200078e0212 */
[----:B------:R-:W-:-:S04]  /*06d0*/  LEA.HI.X R17, R2, UR7, R3, 0x3, P0 ;  /* 0x0000000702117c11 */ /* 0x000fc800080f1c03 */
[----:B------:R-:W2:Y:S01]  /*06e0*/  LDG.E.64 R14, desc[UR16][R18.64] ;  /* 0x00000010120e7981 */ /* 0x000ea2000c1e1b00 */
[----:B------:R-:W-:-:S03]  /*06f0*/  IMAD.WIDE R22, R23, 0x8, R18 ;  /* 0x0000000817167825 */ /* 0x000fc600078e0212 */
[----:B------:R-:W3:Y:S04]  /*0700*/  LDG.E.64 R6, desc[UR16][R16.64+0x8] ;  /* 0x0000081010067981 */ /* 0x000ee8000c1e1b00 */
[----:B------:R-:W3:Y:S01]  /*0710*/  LDG.E.64 R8, desc[UR16][R22.64] ;  /* 0x0000001016087981 */ /* 0x000ee2000c1e1b00 */
[----:B------:R-:W-:Y:S01]  /*0720*/  IMAD.WIDE R24, R25, 0x8, R22 ;  /* 0x0000000819187825 */ /* 0x000fe200078e0216 */
[----:B------:R-:W-:Y:S02]  /*0730*/  MOV R27, UR18 ;  /* 0x00000012001b7c02 */ /* 0x000fe40008000f00 */
[----:B------:R-:W4:Y:S04]  /*0740*/  LDG.E.64 R2, desc[UR16][R16.64+0x10] ;  /* 0x0000101010027981 */ /* 0x000f28000c1e1b00 */
[----:B------:R-:W4:Y:S01]  /*0750*/  LDG.E.64 R4, desc[UR16][R24.64] ;  /* 0x0000001018047981 */ /* 0x000f22000c1e1b00 */
[----:B------:R-:W-:-:S03]  /*0760*/  IMAD.WIDE R26, R27, 0x8, R24 ;  /* 0x000000081b1a7825 */ /* 0x000fc600078e0218 */
[----:B------:R-:W5:Y:S04]  /*0770*/  LDG.E.64 R18, desc[UR16][R16.64+0x18] ;  /* 0x0000181010127981 */ /* 0x000f68000c1e1b00 */
[----:B------:R-:W5:Y:S01]  /*0780*/  LDG.E.64 R26, desc[UR16][R26.64] ;  /* 0x000000101a1a7981 */ /* 0x000f62000c1e1b00 */
[----:B------:R-:W-:Y:S01]  /*0790*/  UIADD3 UR4, UPT, UPT, UR4, 0x4, URZ ;  /* 0x0000000404047890 */ /* 0x000fe2000fffe0ff */
[----:B--2---:R-:W-:-:S08]  /*07a0*/  DFMA R10, R10, R14, R12 ;  /* 0x0000000e0a0a722b */ /* 0x004fd0000000000c */
[----:B---3--:R-:W-:-:S08]  /*07b0*/  DFMA R6, R6, R8, R10 ;  /* 0x000000080606722b */ /* 0x008fd0000000000a */
[----:B----4-:R-:W-:-:S08]  /*07c0*/  DFMA R2, R2, R4, R6 ;  /* 0x000000040202722b */ /* 0x010fd00000000006 */
[----:B-----5:R-:W-:-:S11]  /*07d0*/  DFMA R12, R18, R26, R2 ;  /* 0x0000001a120c722b */ /* 0x020fd60000000002 */
.L_x_3:
[----:B------:R-:W-:Y:S05]  /*07e0*/  BRA.U !UP1, `(.L_x_2) ;  /* 0x0000000109a87547 */ /* 0x000fea000b800000 */
[----:B------:R-:W-:Y:S01]  /*07f0*/  UISETP.NE.AND UP0, UPT, UR5, 0x1, UPT ;  /* 0x000000010500788c */ /* 0x000fe2000bf05270 */
[----:B------:R-:W-:Y:S01]  /*0800*/  IMAD.U32 R9, RZ, RZ, UR4 ;  /* 0x00000004ff097e24 */ /* 0x000fe2000f8e00ff */
[----:B------:R-:W-:Y:S02]  /*0810*/  ULOP3.LUT UR5, UR18, 0x1, URZ, 0xc0, !UPT ;  /* 0x0000000112057892 */ /* 0x000fe4000f8ec0ff */
[----:B------:R-:W-:Y:S02]  /*0820*/  MOV R11, UR18 ;  /* 0x00000012000b7c02 */ /* 0x000fe40008000f00 */
[----:B------:R-:W-:Y:S01]  /*0830*/  PLOP3.LUT P1, PT, PT, PT, UP0, 0x80, 0x8 ;  /* 0x000000000008781c */ /* 0x000fe20003f2f008 */
[----:B------:R-:W-:-:S04]  /*0840*/  UISETP.NE.U32.AND UP1, UPT, UR5, 0x1, UPT ;  /* 0x000000010500788c */ /* 0x000fc8000bf25070 */
[----:B------:R-:W1:Y:S02]  /*0850*/  @UP0 LDCU.128 UR8, c[0x0][0x380] ;  /* 0x00007000ff0807ac */ /* 0x000e640008000c00 */
[----:B------:R-:W-:Y:S01]  /*0860*/  PLOP3.LUT P0, PT, PT, PT, UP1, 0x80, 0x8 ;  /* 0x000000000008781c */ /* 0x000fe20003f0f018 */
[----:B------:R-:W2:Y:S05]  /*0870*/  @UP0 LDCU.64 UR6, c[0x0][0x380] ;  /* 0x00007000ff0607ac */ /* 0x000eaa0008000a00 */
[C---:B------:R-:W-:Y:S01]  /*0880*/  @P1 IADD3 R7, PT, PT, R21.reuse, UR4, RZ ;  /* 0x0000000415071c10 */ /* 0x040fe2000fffe0ff */
[----:B------:R-:W3:Y:S01]  /*0890*/  @!UP1 LDCU.128 UR12, c[0x0][0x380] ;  /* 0x00007000ff0c97ac */ /* 0x000ee20008000c00 */
[----:B------:R-:W-:Y:S01]  /*08a0*/  @P1 IADD3 R6, P2, PT, R21, UR4, RZ ;  /* 0x0000000415061c10 */ /* 0x000fe2000ff5e0ff */
[----:B------:R-:W-:Y:S01]  /*08b0*/  @P1 IMAD R9, R9, UR18, R0 ;  /* 0x0000001209091c24 */ /* 0x000fe2000f8e0200 */
[----:B------:R-:W-:Y:S01]  /*08c0*/  @UP0 UIADD3 UR4, UPT, UPT, UR4, 0x2, URZ ;  /* 0x0000000204040890 */ /* 0x000fe2000fffe0ff */
[----:B-1----:R-:W-:Y:S01]  /*08d0*/  MOV R2, UR8 ;  /* 0x0000000800027c02 */ /* 0x002fe20008000f00 */
[----:B------:R-:W-:Y:S01]  /*08e0*/  IMAD.U32 R3, RZ, RZ, UR9 ;  /* 0x00000009ff037e24 */ /* 0x000fe2000f8e00ff */
[----:B------:R-:W-:-:S02]  /*08f0*/  MOV R4, UR10 ;  /* 0x0000000a00047c02 */ /* 0x000fc40008000f00 */
[----:B------:R-:W-:Y:S01]  /*0900*/  MOV R5, UR11 ;  /* 0x0000000b00057c02 */ /* 0x000fe20008000f00 */
[----:B------:R-:W-:-:S04]  /*0910*/  @P1 IMAD.WIDE.U32 R2, R7, 0x8, R2 ;  /* 0x0000000807021825 */ /* 0x000fc800078e0002 */
[----:B------:R-:W-:Y:S01]  /*0920*/  @P1 IMAD.WIDE R4, R9, 0x8, R4 ;  /* 0x0000000809041825 */ /* 0x000fe200078e0204 */
[----:B------:R-:W-:Y:S01]  /*0930*/  MOV R19, UR4 ;  /* 0x0000000400137c02 */ /* 0x000fe20008000f00 */
[----:B0-----:R-:W4:Y:S02]  /*0940*/  @P1 LDG.E.64 R2, desc[UR16][R2.64] ;  /* 0x0000001002021981 */ /* 0x001f24000c1e1b00 */
[----:B------:R-:W-:Y:S01]  /*0950*/  @P1 IMAD.X R7, RZ, RZ, RZ, P2 ;  /* 0x000000ffff071224 */ /* 0x000fe200010e06ff */
[----:B--2---:R-:W-:-:S04]  /*0960*/  @P1 LEA R8, P2, R6, UR6, 0x3 ;  /* 0x0000000606081c11 */ /* 0x004fc8000f8418ff */
[----:B------:R-:W-:Y:S01]  /*0970*/  @P1 LEA.HI.X R9, R6, UR7, R7, 0x3, P2 ;  /* 0x0000000706091c11 */ /* 0x000fe200090f1c07 */
[----:B------:R-:W-:Y:S02]  /*0980*/  @P1 IMAD.WIDE R6, R11, 0x8, R4 ;  /* 0x000000080b061825 */ /* 0x000fe400078e0204 */
[----:B------:R-:W4:Y:S01]  /*0990*/  @P1 LDG.E.64 R4, desc[UR16][R4.64] ;  /* 0x0000001004041981 */ /* 0x000f22000c1e1b00 */
[----:B---3--:R-:W-:Y:S01]  /*09a0*/  MOV R14, UR12 ;  /* 0x0000000c000e7c02 */ /* 0x008fe20008000f00 */
[----:B------:R-:W-:Y:S01]  /*09b0*/  IMAD.U32 R15, RZ, RZ, UR13 ;  /* 0x0000000dff0f7e24 */ /* 0x000fe2000f8e00ff */
[----:B------:R-:W-:Y:S01]  /*09c0*/  MOV R10, UR14 ;  /* 0x0000000e000a7c02 */ /* 0x000fe20008000f00 */
[----:B------:R-:W-:Y:S01]  /*09d0*/  IMAD.U32 R11, RZ, RZ, UR15 ;  /* 0x0000000fff0b7e24 */ /* 0x000fe2000f8e00ff */
[----:B------:R-:W-:Y:S01]  /*09e0*/  @!P0 IADD3 R17, PT, PT, R21, UR4, RZ ;  /* 0x0000000415118c10 */ /* 0x000fe2000fffe0ff */
[----:B------:R-:W-:Y:S01]  /*09f0*/  @!P0 IMAD R19, R19, UR18, R0 ;  /* 0x0000001213138c24 */ /* 0x000fe2000f8e0200 */
[----:B------:R-:W2:Y:S04]  /*0a00*/  @P1 LDG.E.64 R6, desc[UR16][R6.64] ;  /* 0x0000001006061981 */ /* 0x000ea8000c1e1b00 */
[----:B------:R-:W2:Y:S01]  /*0a10*/  @P1 LDG.E.64 R8, desc[UR16][R8.64+0x8] ;  /* 0x0000081008081981 */ /* 0x000ea2000c1e1b00 */
[----:B------:R-:W-:-:S04]  /*0a20*/  @!P0 IMAD.WIDE.U32 R14, R17, 0x8, R14 ;  /* 0x00000008110e8825 */ /* 0x000fc800078e000e */
[----:B------:R-:W-:Y:S02]  /*0a30*/  @!P0 IMAD.WIDE R10, R19, 0x8, R10 ;  /* 0x00000008130a8825 */ /* 0x000fe400078e020a */
[----:B------:R-:W3:Y:S04]  /*0a40*/  @!P0 LDG.E.64 R14, desc[UR16][R14.64] ;  /* 0x000000100e0e8981 */ /* 0x000ee8000c1e1b00 */
[----:B------:R-:W3:Y:S01]  /*0a50*/  @!P0 LDG.E.64 R10, desc[UR16][R10.64] ;  /* 0x000000100a0a8981 */ /* 0x000ee2000c1e1b00 */
[----:B----4-:R-:W-:-:S08]  /*0a60*/  @P1 DFMA R2, R2, R4, R12 ;  /* 0x000000040202122b */ /* 0x010fd0000000000c */
[----:B--2---:R-:W-:-:S08]  /*0a70*/  @P1 DFMA R12, R8, R6, R2 ;  /* 0x00000006080c122b */ /* 0x004fd00000000002 */
[----:B---3--:R-:W-:-:S11]  /*0a80*/  @!P0 DFMA R12, R14, R10, R12 ;  /* 0x0000000a0e0c822b */ /* 0x008fd6000000000c */
.L_x_2:
[----:B------:R-:W1:Y:S01]  /*0a90*/  LDC.64 R2, c[0x0][0x390] ;  /* 0x0000e400ff027b82 */ /* 0x000e620000000a00 */
[----:B------:R-:W-:-:S05]  /*0aa0*/  IADD3 R21, PT, PT, R0, R21, RZ ;  /* 0x0000001500157210 */ /* 0x000fca0007ffe0ff */
[----:B-1----:R-:W-:-:S05]  /*0ab0*/  IMAD.WIDE R2, R21, 0x8, R2 ;  /* 0x0000000815027825 */ /* 0x002fca00078e0202 */
[----:B0-----:R-:W-:Y:S01]  /*0ac0*/  STG.E.64 desc[UR16][R2.64], R12 ;  /* 0x0000000c02007986 */ /* 0x001fe2000c101b10 */
[----:B------:R-:W-:Y:S05]  /*0ad0*/  EXIT ;  /* 0x000000000000794d */ /* 0x000fea0003800000 */
.L_x_4:
[----:B------:R-:W-:-:S00]  /*0ae0*/  BRA `(.L_x_4) ;  /* 0xfffffffc00fc7947 */ /* 0x000fc0000383ffff */
[----:B------:R-:W-:-:S00]  /*0af0*/  NOP ;  /* 0x0000000000007918 */ /* 0x000fc00000000000 */
        /* <DEDUP_REMOVED lines=8> */
.L_x_5:


//--------------------- .nv.shared.reserved.0     --------------------------
	.section	.nv.shared.reserved.0,"aw",@nobits
	.weak		__nv_reservedSMEM_offset_0_alias
	.size		__nv_reservedSMEM_offset_0_alias, 0, 64
	.other		__nv_reservedSMEM_offset_0_alias,@"STO_CUDA_RESERVED_SHARED STV_DEFAULT"
__nv_reservedSMEM_offset_0_alias:
	.zero		0
	.zero		64


//--------------------- .nv.constant0._Z21matrix_multiplicationPdS_S_i --------------------------
	.section	.nv.constant0._Z21matrix_multiplicationPdS_S_i,"a",@progbits
	.sectionflags	@""
	.align	4
.nv.constant0._Z21matrix_multiplicationPdS_S_i:
	.zero		924


//--------------------- SYMBOLS --------------------------

	.type		.nv.reservedSmem.offset0,@object
	.size		.nv.reservedSmem.offset0,0x4
